	.headerflags	@"EF_CUDA_TEXMODE_UNIFIED EF_CUDA_64BIT_ADDRESS EF_CUDA_ACCELERATORS EF_CUDA_SM90 EF_CUDA_VIRTUAL_SM(EF_CUDA_SM90)"
	.elftype	@"ET_EXEC"


//--------------------- .nv.info                  --------------------------
	.section	.nv.info,"",@"SHT_CUDA_INFO"
	.align	4


	//----- nvinfo : EIATTR_REGCOUNT
	.align		4
        /*0000*/ 	.byte	0x04, 0x2f
        /*0002*/ 	.short	(.L_1 - .L_0)
	.align		4
.L_0:
        /*0004*/ 	.word	index@(triton_poi_fused_add_argmax_diag_embed_0)
        /*0008*/ 	.word	0x0000000e


	//----- nvinfo : EIATTR_MIN_STACK_SIZE
	.align		4
.L_1:
        /*000c*/ 	.byte	0x04, 0x12
        /*000e*/ 	.short	(.L_3 - .L_2)
	.align		4
.L_2:
        /*0010*/ 	.word	index@(triton_poi_fused_add_argmax_diag_embed_0)
        /*0014*/ 	.word	0x00000000


	//----- nvinfo : EIATTR_FRAME_SIZE
	.align		4
.L_3:
        /*0018*/ 	.byte	0x04, 0x11
        /*001a*/ 	.short	(.L_5 - .L_4)
	.align		4
.L_4:
        /*001c*/ 	.word	index@(triton_poi_fused_add_argmax_diag_embed_0)
        /*0020*/ 	.word	0x00000000


	//----- nvinfo : EIATTR_MIN_STACK_SIZE
	.align		4
.L_5:
        /*0024*/ 	.byte	0x04, 0x12
        /*0026*/ 	.short	(.L_7 - .L_6)
	.align		4
.L_6:
        /*0028*/ 	.word	index@(triton_poi_fused_add_argmax_diag_embed_0)
        /*002c*/ 	.word	0x00000000
.L_7:


//--------------------- .nv.info.triton_poi_fused_add_argmax_diag_embed_0 --------------------------
	.section	.nv.info.triton_poi_fused_add_argmax_diag_embed_0,"",@"SHT_CUDA_INFO"
	.sectionflags	@""
	.align	4


	//----- nvinfo : EIATTR_CUDA_API_VERSION
	.align		4
        /*0000*/ 	.byte	0x04, 0x37
        /*0002*/ 	.short	(.L_9 - .L_8)
.L_8:
        /*0004*/ 	.word	0x0000007c


	//----- nvinfo : EIATTR_KPARAM_INFO
	.align		4
.L_9:
        /*0008*/ 	.byte	0x04, 0x17
        /*000a*/ 	.short	(.L_11 - .L_10)
.L_10:
        /*000c*/ 	.word	0x00000000
        /*0010*/ 	.short	0x0002
        /*0012*/ 	.short	0x0010
        /*0014*/ 	.byte	0x00, 0xf0, 0x11, 0x00


	//----- nvinfo : EIATTR_KPARAM_INFO
	.align		4
.L_11:
        /*0018*/ 	.byte	0x04, 0x17
        /*001a*/ 	.short	(.L_13 - .L_12)
.L_12:
        /*001c*/ 	.word	0x00000000
        /*0020*/ 	.short	0x0001
        /*0022*/ 	.short	0x0008
        /*0024*/ 	.byte	0x00, 0xf4, 0x21, 0x00


	//----- nvinfo : EIATTR_KPARAM_INFO
	.align		4
.L_13:
        /*0028*/ 	.byte	0x04, 0x17
        /*002a*/ 	.short	(.L_15 - .L_14)
.L_14:
        /*002c*/ 	.word	0x00000000
        /*0030*/ 	.short	0x0000
        /*0032*/ 	.short	0x0000
        /*0034*/ 	.byte	0x00, 0xf4, 0x21, 0x00


	//----- nvinfo : EIATTR_SPARSE_MMA_MASK
	.align		4
.L_15:
        /*0038*/ 	.byte	0x03, 0x50
        /*003a*/ 	.short	0x0000


	//----- nvinfo : EIATTR_MAXREG_COUNT
	.align		4
        /*003c*/ 	.byte	0x03, 0x1b
        /*003e*/ 	.short	0x00ff


	//----- nvinfo : EIATTR_EXIT_INSTR_OFFSETS
	.align		4
        /*0040*/ 	.byte	0x04, 0x1c
        /*0042*/ 	.short	(.L_17 - .L_16)


	//   ....[0]....
.L_16:
        /*0044*/ 	.word	0x000003a0


	//   ....[1]....
        /*0048*/ 	.word	0x000003d0


	//----- nvinfo : EIATTR_REQNTID
	.align		4
.L_17:
        /*004c*/ 	.byte	0x04, 0x10
        /*004e*/ 	.short	(.L_19 - .L_18)
.L_18:
        /*0050*/ 	.word	0x00000020
        /*0054*/ 	.word	0x00000001
        /*0058*/ 	.word	0x00000001


	//----- nvinfo : EIATTR_CBANK_PARAM_SIZE
	.align		4
.L_19:
        /*005c*/ 	.byte	0x03, 0x19
        /*005e*/ 	.short	0x0014


	//----- nvinfo : EIATTR_PARAM_CBANK
	.align		4
        /*0060*/ 	.byte	0x04, 0x0a
        /*0062*/ 	.short	(.L_21 - .L_20)
	.align		4
.L_20:
        /*0064*/ 	.word	index@(.nv.constant0.triton_poi_fused_add_argmax_diag_embed_0)
        /*0068*/ 	.short	0x0210
        /*006a*/ 	.short	0x0014


	//----- nvinfo : EIATTR_SW_WAR
	.align		4
.L_21:
        /*006c*/ 	.byte	0x04, 0x36
        /*006e*/ 	.short	(.L_23 - .L_22)
.L_22:
        /*0070*/ 	.word	0x00000008
.L_23:


//--------------------- .nv.callgraph             --------------------------
	.section	.nv.callgraph,"",@"SHT_CUDA_CALLGRAPH"
	.align	4
	.sectionentsize	8
	.align		4
        /*0000*/ 	.word	0x00000000
	.align		4
        /*0004*/ 	.word	0xffffffff
	.align		4
        /*0008*/ 	.word	0x00000000
	.align		4
        /*000c*/ 	.word	0xfffffffe
	.align		4
        /*0010*/ 	.word	0x00000000
	.align		4
        /*0014*/ 	.word	0xfffffffd
	.align		4
        /*0018*/ 	.word	0x00000000
	.align		4
        /*001c*/ 	.word	0xfffffffc


//--------------------- .text.triton_poi_fused_add_argmax_diag_embed_0 --------------------------
	.section	.text.triton_poi_fused_add_argmax_diag_embed_0,"ax",@progbits
	.align	128
        .global         triton_poi_fused_add_argmax_diag_embed_0
        .type           triton_poi_fused_add_argmax_diag_embed_0,@function
        .size           triton_poi_fused_add_argmax_diag_embed_0,(.L_x_1 - triton_poi_fused_add_argmax_diag_embed_0)
        .other          triton_poi_fused_add_argmax_diag_embed_0,@"STO_CUDA_ENTRY STV_DEFAULT"
triton_poi_fused_add_argmax_diag_embed_0:
.text.triton_poi_fused_add_argmax_diag_embed_0:
[----:B------:R-:W0:Y:S02]  /*0000*/  LDC R1, c[0x0][0x28] ;  /* 0x00000a00ff017b82 */ /* 0x000e240000000800 */
[----:B------:R-:W1:Y:S01]  /*0010*/  S2R R8, SR_TID.X ;  /* 0x0000000000087919 */ /* 0x000e620000002100 */
[----:B------:R-:W2:Y:S01]  /*0020*/  LDC.64 R2, c[0x0][0x210] ;  /* 0x00008400ff027b82 */ /* 0x000ea20000000a00 */
[----:B------:R-:W-:Y:S01]  /*0030*/  ULDC.64 UR4, c[0x0][0x208] ;  /* 0x0000820000047ab9 */ /* 0x000fe20000000a00 */
[----:B------:R-:W-:Y:S01]  /*0040*/  IMAD.MOV.U32 R4, RZ, RZ, RZ ;  /* 0x000000ffff047224 */ /* 0x000fe200078e00ff */
[----:B------:R-:W3:Y:S01]  /*0050*/  S2R R5, SR_CTAID.X ;  /* 0x0000000000057919 */ /* 0x000ee20000002500 */
[----:B-1----:R-:W-:-:S05]  /*0060*/  LOP3.LUT R0, R8, 0x3, RZ, 0xc0, !PT ;  /* 0x0000000308007812 */ /* 0x002fca00078ec0ff */
[----:B---3--:R-:W-:Y:S02]  /*0070*/  IMAD R5, R5, 0x4, R0 ;  /* 0x0000000405057824 */ /* 0x008fe400078e0200 */
[----:B------:R-:W-:Y:S02]  /*0080*/  IMAD.MOV.U32 R0, RZ, RZ, RZ ;  /* 0x000000ffff007224 */ /* 0x000fe400078e00ff */
[C---:B------:R-:W-:Y:S01]  /*0090*/  IMAD.SHL.U32 R7, R5.reuse, 0x4, RZ ;  /* 0x0000000405077824 */ /* 0x040fe200078e00ff */
[----:B------:R-:W-:-:S03]  /*00a0*/  ISETP.GE.AND P0, PT, R5, 0x4, PT ;  /* 0x000000040500780c */ /* 0x000fc60003f06270 */
[----:B--2---:R-:W-:-:S10]  /*00b0*/  IMAD.WIDE R2, R7, 0x4, R2 ;  /* 0x0000000407027825 */ /* 0x004fd400078e0202 */
[----:B------:R-:W2:Y:S04]  /*00c0*/  @!P0 LDG.E.EL R0, desc[UR4][R2.64] ;  /* 0x0000000402008981 */ /* 0x000ea8000c2e1900 */
[----:B------:R-:W3:Y:S01]  /*00d0*/  @!P0 LDG.E.EL R4, desc[UR4][R2.64+0x4] ;  /* 0x0000040402048981 */ /* 0x000ee2000c2e1900 */
[----:B------:R-:W-:-:S06]  /*00e0*/  CS2R R6, SRZ ;  /* 0x0000000000067805 */ /* 0x000fcc000001ff00 */
[----:B------:R-:W4:Y:S04]  /*00f0*/  @!P0 LDG.E.EL R6, desc[UR4][R2.64+0x8] ;  /* 0x0000080402068981 */ /* 0x000f28000c2e1900 */
[----:B------:R1:W5:Y:S01]  /*0100*/  @!P0 LDG.E.EL R7, desc[UR4][R2.64+0xc] ;  /* 0x00000c0402078981 */ /* 0x000362000c2e1900 */
[C---:B------:R-:W-:Y:S02]  /*0110*/  ISETP.NE.AND P0, PT, R5.reuse, RZ, PT ;  /* 0x000000ff0500720c */ /* 0x040fe40003f05270 */
[----:B------:R-:W-:Y:S02]  /*0120*/  ISETP.NE.AND P1, PT, R5, 0x1, PT ;  /* 0x000000010500780c */ /* 0x000fe40003f25270 */
[----:B------:R-:W-:Y:S02]  /*0130*/  FSEL R11, RZ, -1.00000000000000000000e+09, P0 ;  /* 0xce6e6b28ff0b7808 */ /* 0x000fe40000000000 */
[----:B------:R-:W-:-:S03]  /*0140*/  FSEL R9, RZ, -1.00000000000000000000e+09, P1 ;  /* 0xce6e6b28ff097808 */ /* 0x000fc60000800000 */
[----:B--2---:R-:W-:Y:S02]  /*0150*/  FADD R0, R11, R0 ;  /* 0x000000000b007221 */ /* 0x004fe40000000000 */
[----:B---3--:R-:W-:-:S03]  /*0160*/  FADD R9, R9, R4 ;  /* 0x0000000409097221 */ /* 0x008fc60000000000 */
[----:B------:R-:W-:-:S04]  /*0170*/  FSETP.NAN.AND P0, PT, R0, R0, PT ;  /* 0x000000000000720b */ /* 0x000fc80003f08000 */
[CC--:B------:R-:W-:Y:S02]  /*0180*/  FSETP.NUM.AND P1, PT, R9.reuse, R9.reuse, P0 ;  /* 0x000000090900720b */ /* 0x0c0fe40000727000 */
[-C--:B------:R-:W-:Y:S02]  /*0190*/  FSETP.NAN.AND P2, PT, R9, R9.reuse, P0 ;  /* 0x000000090900720b */ /* 0x080fe40000748000 */
[CC--:B------:R-:W-:Y:S02]  /*01a0*/  FSETP.GT.OR P0, PT, R0.reuse, R9.reuse, P1 ;  /* 0x000000090000720b */ /* 0x0c0fe40000f04400 */
[----:B------:R-:W-:Y:S02]  /*01b0*/  FSETP.EQ.OR P2, PT, R0, R9, P2 ;  /* 0x000000090000720b */ /* 0x000fe40001742400 */
[----:B------:R-:W-:Y:S02]  /*01c0*/  ISETP.NE.AND P1, PT, R5, 0x2, PT ;  /* 0x000000020500780c */ /* 0x000fe40003f25270 */
[----:B------:R-:W-:-:S02]  /*01d0*/  PLOP3.LUT P0, PT, P0, P2, PT, 0xa8, 0x0 ;  /* 0x000000000000781c */ /* 0x000fc40000705570 */
[----:B-1----:R-:W-:Y:S02]  /*01e0*/  FSEL R3, RZ, -1.00000000000000000000e+09, P1 ;  /* 0xce6e6b28ff037808 */ /* 0x002fe40000800000 */
[----:B------:R-:W-:Y:S02]  /*01f0*/  FSEL R9, R0, R9, P0 ;  /* 0x0000000900097208 */ /* 0x000fe40000000000 */
[----:B------:R-:W-:Y:S01]  /*0200*/  SEL R4, RZ, 0x1, P0 ;  /* 0x00000001ff047807 */ /* 0x000fe20000000000 */
[----:B----4-:R-:W-:Y:S01]  /*0210*/  FADD R6, R3, R6 ;  /* 0x0000000603067221 */ /* 0x010fe20000000000 */
[----:B------:R-:W-:Y:S01]  /*0220*/  FSETP.NAN.AND P1, PT, R9, R9, PT ;  /* 0x000000090900720b */ /* 0x000fe20003f28000 */
[----:B------:R-:W1:Y:S01]  /*0230*/  LDC.64 R2, c[0x0][0x218] ;  /* 0x00008600ff027b82 */ /* 0x000e620000000a00 */
[----:B------:R-:W-:Y:S02]  /*0240*/  LOP3.LUT P0, RZ, R8, 0x1c, RZ, 0xc0, !PT ;  /* 0x0000001c08ff7812 */ /* 0x000fe4000780c0ff */
[----:B------:R-:W-:-:S02]  /*0250*/  FSETP.NUM.AND P2, PT, R6, R6, P1 ;  /* 0x000000060600720b */ /* 0x000fc40000f47000 */
[-C--:B------:R-:W-:Y:S02]  /*0260*/  FSETP.NAN.AND P3, PT, R6, R6.reuse, P1 ;  /* 0x000000060600720b */ /* 0x080fe40000f68000 */
[CC--:B------:R-:W-:Y:S02]  /*0270*/  FSETP.GT.OR P1, PT, R9.reuse, R6.reuse, P2 ;  /* 0x000000060900720b */ /* 0x0c0fe40001724400 */
[----:B------:R-:W-:Y:S02]  /*0280*/  FSETP.EQ.OR P3, PT, R9, R6, P3 ;  /* 0x000000060900720b */ /* 0x000fe40001f62400 */
[----:B------:R-:W-:Y:S02]  /*0290*/  ISETP.NE.AND P2, PT, R5, 0x3, PT ;  /* 0x000000030500780c */ /* 0x000fe40003f45270 */
[----:B------:R-:W-:Y:S02]  /*02a0*/  PLOP3.LUT P1, PT, P1, P3, PT, 0xa8, 0x0 ;  /* 0x000000000000781c */ /* 0x000fe40000f27570 */
[----:B------:R-:W-:-:S02]  /*02b0*/  FSEL R0, RZ, -1.00000000000000000000e+09, P2 ;  /* 0xce6e6b28ff007808 */ /* 0x000fc40001000000 */
[----:B------:R-:W-:Y:S02]  /*02c0*/  FSEL R9, R9, R6, P1 ;  /* 0x0000000609097208 */ /* 0x000fe40000800000 */
[----:B------:R-:W-:Y:S01]  /*02d0*/  ISETP.LT.AND P0, PT, R5, 0x4, !P0 ;  /* 0x000000040500780c */ /* 0x000fe20004701270 */
[----:B-----5:R-:W-:Y:S01]  /*02e0*/  FADD R0, R0, R7 ;  /* 0x0000000700007221 */ /* 0x020fe20000000000 */
[----:B------:R-:W-:Y:S02]  /*02f0*/  SEL R7, R4, 0x2, P1 ;  /* 0x0000000204077807 */ /* 0x000fe40000800000 */
[----:B------:R-:W-:Y:S01]  /*0300*/  FSETP.NAN.AND P1, PT, R9, R9, PT ;  /* 0x000000090900720b */ /* 0x000fe20003f28000 */
[----:B-1----:R-:W-:Y:S01]  /*0310*/  IMAD.WIDE R2, R5, 0x8, R2 ;  /* 0x0000000805027825 */ /* 0x002fe200078e0202 */
[----:B------:R-:W-:Y:S02]  /*0320*/  FSETP.NAN.AND P2, PT, R0, R0, PT ;  /* 0x000000000000720b */ /* 0x000fe40003f48000 */
[----:B------:R-:W-:-:S02]  /*0330*/  SEL R4, R7, 0x3, P1 ;  /* 0x0000000307047807 */ /* 0x000fc40000800000 */
[----:B------:R-:W-:Y:S02]  /*0340*/  FSETP.NEU.AND P3, PT, R9, R0, PT ;  /* 0x000000000900720b */ /* 0x000fe40003f6d000 */
[----:B------:R-:W-:-:S04]  /*0350*/  SEL R4, R4, 0x3, P2 ;  /* 0x0000000304047807 */ /* 0x000fc80001000000 */
[----:B------:R-:W-:Y:S02]  /*0360*/  SEL R4, R7, R4, !P3 ;  /* 0x0000000407047207 */ /* 0x000fe40005800000 */
[----:B------:R-:W-:Y:S02]  /*0370*/  FSETP.GT.AND P3, PT, R9, R0, PT ;  /* 0x000000000900720b */ /* 0x000fe40003f64000 */
[----:B------:R-:W-:-:S04]  /*0380*/  @P1 SEL R4, R4, R7, P2 ;  /* 0x0000000704041207 */ /* 0x000fc80001000000 */
[----:B------:R-:W-:Y:S01]  /*0390*/  SEL R4, R7, R4, P3 ;  /* 0x0000000407047207 */ /* 0x000fe20001800000 */
[----:B------:R-:W-:Y:S06]  /*03a0*/  @!P0 EXIT ;  /* 0x000000000000894d */ /* 0x000fec0003800000 */
[----:B------:R-:W-:-:S05]  /*03b0*/  IMAD.MOV.U32 R5, RZ, RZ, RZ ;  /* 0x000000ffff057224 */ /* 0x000fca00078e00ff */
[----:B------:R-:W-:Y:S01]  /*03c0*/  STG.E.64 desc[UR4][R2.64], R4 ;  /* 0x0000000402007986 */ /* 0x000fe2000c101b04 */
[----:B------:R-:W-:Y:S05]  /*03d0*/  EXIT ;  /* 0x000000000000794d */ /* 0x000fea0003800000 */
.L_x_0:
[----:B------:R-:W-:-:S00]  /*03e0*/  BRA `(.L_x_0) ;  /* 0xfffffffc00fc7947 */ /* 0x000fc0000383ffff */
[----:B------:R-:W-:-:S00]  /*03f0*/  NOP ;  /* 0x0000000000007918 */ /* 0x000fc00000000000 */
        /* <DEDUP_REMOVED lines=8> */
.L_x_1:


//--------------------- .nv.constant0.triton_poi_fused_add_argmax_diag_embed_0 --------------------------
	.section	.nv.constant0.triton_poi_fused_add_argmax_diag_embed_0,"a",@progbits
	.sectionflags	@""
	.align	4
.nv.constant0.triton_poi_fused_add_argmax_diag_embed_0:
	.zero		548
